	.headerflags	@"EF_CUDA_TEXMODE_UNIFIED EF_CUDA_64BIT_ADDRESS EF_CUDA_ACCELERATORS EF_CUDA_SM90 EF_CUDA_VIRTUAL_SM(EF_CUDA_SM90)"
	.elftype	@"ET_EXEC"


//--------------------- .nv.info                  --------------------------
	.section	.nv.info,"",@"SHT_CUDA_INFO"
	.align	4


	//----- nvinfo : EIATTR_REGCOUNT
	.align		4
        /*0000*/ 	.byte	0x04, 0x2f
        /*0002*/ 	.short	(.L_1 - .L_0)
	.align		4
.L_0:
        /*0004*/ 	.word	index@(triton_poi_fused_max_pool2d_with_indices_24)
        /*0008*/ 	.word	0x00000012


	//----- nvinfo : EIATTR_MIN_STACK_SIZE
	.align		4
.L_1:
        /*000c*/ 	.byte	0x04, 0x12
        /*000e*/ 	.short	(.L_3 - .L_2)
	.align		4
.L_2:
        /*0010*/ 	.word	index@(triton_poi_fused_max_pool2d_with_indices_24)
        /*0014*/ 	.word	0x00000000


	//----- nvinfo : EIATTR_FRAME_SIZE
	.align		4
.L_3:
        /*0018*/ 	.byte	0x04, 0x11
        /*001a*/ 	.short	(.L_5 - .L_4)
	.align		4
.L_4:
        /*001c*/ 	.word	index@(triton_poi_fused_max_pool2d_with_indices_24)
        /*0020*/ 	.word	0x00000000


	//----- nvinfo : EIATTR_MIN_STACK_SIZE
	.align		4
.L_5:
        /*0024*/ 	.byte	0x04, 0x12
        /*0026*/ 	.short	(.L_7 - .L_6)
	.align		4
.L_6:
        /*0028*/ 	.word	index@(triton_poi_fused_max_pool2d_with_indices_24)
        /*002c*/ 	.word	0x00000000
.L_7:


//--------------------- .nv.info.triton_poi_fused_max_pool2d_with_indices_24 --------------------------
	.section	.nv.info.triton_poi_fused_max_pool2d_with_indices_24,"",@"SHT_CUDA_INFO"
	.sectionflags	@""
	.align	4


	//----- nvinfo : EIATTR_CUDA_API_VERSION
	.align		4
        /*0000*/ 	.byte	0x04, 0x37
        /*0002*/ 	.short	(.L_9 - .L_8)
.L_8:
        /*0004*/ 	.word	0x0000007c


	//----- nvinfo : EIATTR_KPARAM_INFO
	.align		4
.L_9:
        /*0008*/ 	.byte	0x04, 0x17
        /*000a*/ 	.short	(.L_11 - .L_10)
.L_10:
        /*000c*/ 	.word	0x00000000
        /*0010*/ 	.short	0x0003
        /*0012*/ 	.short	0x0018
        /*0014*/ 	.byte	0x00, 0xf0, 0x11, 0x00


	//----- nvinfo : EIATTR_KPARAM_INFO
	.align		4
.L_11:
        /*0018*/ 	.byte	0x04, 0x17
        /*001a*/ 	.short	(.L_13 - .L_12)
.L_12:
        /*001c*/ 	.word	0x00000000
        /*0020*/ 	.short	0x0002
        /*0022*/ 	.short	0x0010
        /*0024*/ 	.byte	0x00, 0xf4, 0x21, 0x00


	//----- nvinfo : EIATTR_KPARAM_INFO
	.align		4
.L_13:
        /*0028*/ 	.byte	0x04, 0x17
        /*002a*/ 	.short	(.L_15 - .L_14)
.L_14:
        /*002c*/ 	.word	0x00000000
        /*0030*/ 	.short	0x0001
        /*0032*/ 	.short	0x0008
        /*0034*/ 	.byte	0x00, 0xf4, 0x21, 0x00


	//----- nvinfo : EIATTR_KPARAM_INFO
	.align		4
.L_15:
        /*0038*/ 	.byte	0x04, 0x17
        /*003a*/ 	.short	(.L_17 - .L_16)
.L_16:
        /*003c*/ 	.word	0x00000000
        /*0040*/ 	.short	0x0000
        /*0042*/ 	.short	0x0000
        /*0044*/ 	.byte	0x00, 0xf4, 0x21, 0x00


	//----- nvinfo : EIATTR_SPARSE_MMA_MASK
	.align		4
.L_17:
        /*0048*/ 	.byte	0x03, 0x50
        /*004a*/ 	.short	0x0000


	//----- nvinfo : EIATTR_MAXREG_COUNT
	.align		4
        /*004c*/ 	.byte	0x03, 0x1b
        /*004e*/ 	.short	0x00ff


	//----- nvinfo : EIATTR_EXIT_INSTR_OFFSETS
	.align		4
        /*0050*/ 	.byte	0x04, 0x1c
        /*0052*/ 	.short	(.L_19 - .L_18)


	//   ....[0]....
.L_18:
        /*0054*/ 	.word	0x000002f0


	//----- nvinfo : EIATTR_REQNTID
	.align		4
.L_19:
        /*0058*/ 	.byte	0x04, 0x10
        /*005a*/ 	.short	(.L_21 - .L_20)
.L_20:
        /*005c*/ 	.word	0x00000080
        /*0060*/ 	.word	0x00000001
        /*0064*/ 	.word	0x00000001


	//----- nvinfo : EIATTR_CBANK_PARAM_SIZE
	.align		4
.L_21:
        /*0068*/ 	.byte	0x03, 0x19
        /*006a*/ 	.short	0x001c


	//----- nvinfo : EIATTR_PARAM_CBANK
	.align		4
        /*006c*/ 	.byte	0x04, 0x0a
        /*006e*/ 	.short	(.L_23 - .L_22)
	.align		4
.L_22:
        /*0070*/ 	.word	index@(.nv.constant0.triton_poi_fused_max_pool2d_with_indices_24)
        /*0074*/ 	.short	0x0210
        /*0076*/ 	.short	0x001c


	//----- nvinfo : EIATTR_SW_WAR
	.align		4
.L_23:
        /*0078*/ 	.byte	0x04, 0x36
        /*007a*/ 	.short	(.L_25 - .L_24)
.L_24:
        /*007c*/ 	.word	0x00000008
.L_25:


//--------------------- .nv.callgraph             --------------------------
	.section	.nv.callgraph,"",@"SHT_CUDA_CALLGRAPH"
	.align	4
	.sectionentsize	8
	.align		4
        /*0000*/ 	.word	0x00000000
	.align		4
        /*0004*/ 	.word	0xffffffff
	.align		4
        /*0008*/ 	.word	0x00000000
	.align		4
        /*000c*/ 	.word	0xfffffffe
	.align		4
        /*0010*/ 	.word	0x00000000
	.align		4
        /*0014*/ 	.word	0xfffffffd
	.align		4
        /*0018*/ 	.word	0x00000000
	.align		4
        /*001c*/ 	.word	0xfffffffc


//--------------------- .text.triton_poi_fused_max_pool2d_with_indices_24 --------------------------
	.section	.text.triton_poi_fused_max_pool2d_with_indices_24,"ax",@progbits
	.align	128
        .global         triton_poi_fused_max_pool2d_with_indices_24
        .type           triton_poi_fused_max_pool2d_with_indices_24,@function
        .size           triton_poi_fused_max_pool2d_with_indices_24,(.L_x_1 - triton_poi_fused_max_pool2d_with_indices_24)
        .other          triton_poi_fused_max_pool2d_with_indices_24,@"STO_CUDA_ENTRY STV_DEFAULT"
triton_poi_fused_max_pool2d_with_indices_24:
.text.triton_poi_fused_max_pool2d_with_indices_24:
[----:B------:R-:W-:Y:S01]  /*0000*/  LDC R1, c[0x0][0x28] ;  /* 0x00000a00ff017b82 */ /* 0x000fe20000000800 */
[----:B------:R-:W1:Y:S01]  /*0010*/  S2R R0, SR_TID.X ;  /* 0x0000000000007919 */ /* 0x000e620000002100 */
[----:B------:R-:W-:Y:S01]  /*0020*/  ULDC.64 UR4, c[0x0][0x208] ;  /* 0x0000820000047ab9 */ /* 0x000fe20000000a00 */
[----:B------:R-:W-:Y:S01]  /*0030*/  ULDC.64 UR6, c[0x0][0x218] ;  /* 0x0000860000067ab9 */ /* 0x000fe20000000a00 */
[----:B------:R-:W2:Y:S01]  /*0040*/  S2R R3, SR_CTAID.X ;  /* 0x0000000000037919 */ /* 0x000ea20000002500 */
[----:B-1----:R-:W-:-:S05]  /*0050*/  LOP3.LUT R0, R0, 0x7f, RZ, 0xc0, !PT ;  /* 0x0000007f00007812 */ /* 0x002fca00078ec0ff */
[----:B--2---:R-:W-:Y:S02]  /*0060*/  IMAD R0, R3, 0x80, R0 ;  /* 0x0000008003007824 */ /* 0x004fe400078e0200 */
[----:B------:R-:W1:Y:S02]  /*0070*/  LDC.64 R2, c[0x0][0x210] ;  /* 0x00008400ff027b82 */ /* 0x000e640000000a00 */
[----:B------:R-:W-:-:S05]  /*0080*/  IMAD.HI R4, R0, 0x2aaaaaab, RZ ;  /* 0x2aaaaaab00047827 */ /* 0x000fca00078e02ff */
[----:B------:R-:W-:-:S04]  /*0090*/  SHF.R.U32.HI R5, RZ, 0x1f, R4 ;  /* 0x0000001fff057819 */ /* 0x000fc80000011604 */
[CC--:B------:R-:W-:Y:S02]  /*00a0*/  LEA.HI.SX32 R7, R4.reuse, R5.reuse, 0x1a ;  /* 0x0000000504077211 */ /* 0x0c0fe400078fd2ff */
[----:B------:R-:W-:Y:S02]  /*00b0*/  LEA.HI.SX32 R5, R4, R5, 0x19 ;  /* 0x0000000504057211 */ /* 0x000fe400078fcaff */
[C---:B------:R-:W-:Y:S01]  /*00c0*/  LEA.HI R6, R7.reuse, R7, RZ, 0x1 ;  /* 0x0000000707067211 */ /* 0x040fe200078f08ff */
[----:B------:R-:W-:-:S03]  /*00d0*/  IMAD R4, R7, -0x180, R0 ;  /* 0xfffffe8007047824 */ /* 0x000fc600078e0200 */
[----:B------:R-:W-:Y:S01]  /*00e0*/  LOP3.LUT R6, R6, 0xfffffffe, RZ, 0xc0, !PT ;  /* 0xfffffffe06067812 */ /* 0x000fe200078ec0ff */
[----:B------:R-:W-:-:S04]  /*00f0*/  IMAD R5, R5, 0x2400, R4 ;  /* 0x0000240005057824 */ /* 0x000fc800078e0204 */
[----:B------:R-:W-:-:S04]  /*0100*/  IMAD.IADD R6, R7, 0x1, -R6 ;  /* 0x0000000107067824 */ /* 0x000fc800078e0a06 */
[----:B------:R-:W-:-:S04]  /*0110*/  IMAD R11, R6, 0x900, R5 ;  /* 0x00000900060b7824 */ /* 0x000fc800078e0205 */
[C---:B------:R-:W-:Y:S02]  /*0120*/  VIADD R7, R11.reuse, 0x480 ;  /* 0x000004800b077836 */ /* 0x040fe40000000000 */
[----:B-1----:R-:W-:-:S04]  /*0130*/  IMAD.WIDE R4, R11, 0x4, R2 ;  /* 0x000000040b047825 */ /* 0x002fc800078e0202 */
[--C-:B------:R-:W-:Y:S02]  /*0140*/  IMAD.WIDE R6, R7, 0x4, R2.reuse ;  /* 0x0000000407067825 */ /* 0x100fe400078e0202 */
[----:B------:R-:W2:Y:S02]  /*0150*/  LDG.E R4, desc[UR4][R4.64] ;  /* 0x0000000404047981 */ /* 0x000ea4000c1e1900 */
[----:B------:R-:W-:Y:S02]  /*0160*/  VIADD R9, R11, 0x1200 ;  /* 0x000012000b097836 */ /* 0x000fe40000000000 */
[----:B------:R-:W2:Y:S02]  /*0170*/  LDG.E R13, desc[UR4][R6.64] ;  /* 0x00000004060d7981 */ /* 0x000ea4000c1e1900 */
[----:B------:R-:W-:-:S04]  /*0180*/  IMAD.WIDE R8, R9, 0x4, R2 ;  /* 0x0000000409087825 */ /* 0x000fc800078e0202 */
[----:B------:R-:W-:Y:S01]  /*0190*/  VIADD R11, R11, 0x1680 ;  /* 0x000016800b0b7836 */ /* 0x000fe20000000000 */
[----:B------:R-:W3:Y:S03]  /*01a0*/  LDG.E R12, desc[UR4][R8.64] ;  /* 0x00000004080c7981 */ /* 0x000ee6000c1e1900 */
[----:B------:R-:W-:Y:S02]  /*01b0*/  IMAD.WIDE R2, R11, 0x4, R2 ;  /* 0x000000040b027825 */ /* 0x000fe400078e0202 */
[----:B------:R-:W1:Y:S03]  /*01c0*/  LDC.64 R10, c[0x0][0x220] ;  /* 0x00008800ff0a7b82 */ /* 0x000e660000000a00 */
[----:B------:R-:W4:Y:S01]  /*01d0*/  LDG.E R15, desc[UR4][R2.64] ;  /* 0x00000004020f7981 */ /* 0x000f22000c1e1900 */
[----:B--2---:R-:W-:-:S02]  /*01e0*/  FSETP.GT.AND P0, PT, R13, R4, PT ;  /* 0x000000040d00720b */ /* 0x004fc40003f04000 */
[----:B------:R-:W-:Y:S02]  /*01f0*/  FSETP.NAN.AND P2, PT, R13, R13, PT ;  /* 0x0000000d0d00720b */ /* 0x000fe40003f48000 */
[----:B---3--:R-:W-:-:S09]  /*0200*/  FSETP.NAN.AND P1, PT, R12, R12, PT ;  /* 0x0000000c0c00720b */ /* 0x008fd20003f28000 */
[----:B------:R-:W-:Y:S02]  /*0210*/  @!P0 FSEL R13, R13, R4, P2 ;  /* 0x000000040d0d8208 */ /* 0x000fe40001000000 */
[----:B----4-:R-:W-:Y:S02]  /*0220*/  FSETP.NAN.AND P3, PT, R15, R15, PT ;  /* 0x0000000f0f00720b */ /* 0x010fe40003f68000 */
[----:B------:R-:W-:Y:S02]  /*0230*/  FSETP.GEU.AND P2, PT, R13, R12, PT ;  /* 0x0000000c0d00720b */ /* 0x000fe40003f4e000 */
[----:B------:R-:W-:Y:S02]  /*0240*/  SEL R5, RZ, 0x1, !P0 ;  /* 0x00000001ff057807 */ /* 0x000fe40004000000 */
[----:B------:R-:W-:Y:S02]  /*0250*/  @!P1 FSEL R12, R12, R13, !P2 ;  /* 0x0000000d0c0c9208 */ /* 0x000fe40005000000 */
[----:B------:R-:W-:-:S02]  /*0260*/  IADD3 R4, P1, R0, UR6, RZ ;  /* 0x0000000600047c10 */ /* 0x000fc4000ff3e0ff */
[----:B------:R-:W-:Y:S02]  /*0270*/  FSETP.GEU.AND P0, PT, R12, R15, PT ;  /* 0x0000000f0c00720b */ /* 0x000fe40003f0e000 */
[----:B------:R-:W-:Y:S02]  /*0280*/  SEL R2, R5, 0x2, P2 ;  /* 0x0000000205027807 */ /* 0x000fe40001000000 */
[----:B------:R-:W-:Y:S02]  /*0290*/  LEA.HI.X.SX32 R5, R0, UR7, 0x1, P1 ;  /* 0x0000000700057c11 */ /* 0x000fe400088f0eff */
[----:B------:R-:W-:Y:S01]  /*02a0*/  SEL R7, R2, 0x3, P0 ;  /* 0x0000000302077807 */ /* 0x000fe20000000000 */
[----:B-1----:R-:W-:Y:S01]  /*02b0*/  IMAD.WIDE R2, R0, 0x4, R10 ;  /* 0x0000000400027825 */ /* 0x002fe200078e020a */
[----:B------:R-:W-:-:S03]  /*02c0*/  @!P3 SEL R15, R15, R12, !P0 ;  /* 0x0000000c0f0fb207 */ /* 0x000fc60004000000 */
[----:B------:R-:W-:Y:S04]  /*02d0*/  STG.E.U8 desc[UR4][R4.64], R7 ;  /* 0x0000000704007986 */ /* 0x000fe8000c101104 */
[----:B------:R-:W-:Y:S01]  /*02e0*/  STG.E desc[UR4][R2.64], R15 ;  /* 0x0000000f02007986 */ /* 0x000fe2000c101904 */
[----:B------:R-:W-:Y:S05]  /*02f0*/  EXIT ;  /* 0x000000000000794d */ /* 0x000fea0003800000 */
.L_x_0:
[----:B------:R-:W-:-:S00]  /*0300*/  BRA `(.L_x_0) ;  /* 0xfffffffc00fc7947 */ /* 0x000fc0000383ffff */
[----:B------:R-:W-:-:S00]  /*0310*/  NOP ;  /* 0x0000000000007918 */ /* 0x000fc00000000000 */
        /* <DEDUP_REMOVED lines=14> */
.L_x_1:


//--------------------- .nv.constant0.triton_poi_fused_max_pool2d_with_indices_24 --------------------------
	.section	.nv.constant0.triton_poi_fused_max_pool2d_with_indices_24,"a",@progbits
	.sectionflags	@""
	.align	4
.nv.constant0.triton_poi_fused_max_pool2d_with_indices_24:
	.zero		556
